//
// Generated by NVIDIA NVVM Compiler
//
// Compiler Build ID: CL-36424714
// Cuda compilation tools, release 13.0, V13.0.88
// Based on NVVM 20.0.0
//

.version 9.0
.target sm_100
.address_size 64

	// .globl	DIFFUSION_TO_TMP

.visible .entry DIFFUSION_TO_TMP(
	.param .u32 DIFFUSION_TO_TMP_param_0,
	.param .u32 DIFFUSION_TO_TMP_param_1,
	.param .u64 .ptr .align 1 DIFFUSION_TO_TMP_param_2,
	.param .u64 .ptr .align 1 DIFFUSION_TO_TMP_param_3,
	.param .f32 DIFFUSION_TO_TMP_param_4
)
{
	.reg .pred 	%p<5>;
	.reg .b32 	%r<15>;
	.reg .b32 	%f<6>;
	.reg .b64 	%rd<11>;

	ld.param.u32 	%r4, [DIFFUSION_TO_TMP_param_0];
	ld.param.u32 	%r5, [DIFFUSION_TO_TMP_param_1];
	ld.param.u64 	%rd3, [DIFFUSION_TO_TMP_param_2];
	ld.param.u64 	%rd4, [DIFFUSION_TO_TMP_param_3];
	ld.param.f32 	%f2, [DIFFUSION_TO_TMP_param_4];
	cvta.to.global.u64 	%rd1, %rd4;
	mov.u32 	%r7, %ctaid.x;
	mov.u32 	%r8, %ntid.x;
	mov.u32 	%r9, %tid.x;
	mad.lo.s32 	%r1, %r7, %r8, %r9;
	mov.u32 	%r10, %ctaid.y;
	mov.u32 	%r11, %ntid.y;
	mov.u32 	%r12, %tid.y;
	mad.lo.s32 	%r13, %r10, %r11, %r12;
	setp.ge.s32 	%p1, %r1, %r4;
	setp.ge.s32 	%p2, %r13, %r5;
	or.pred  	%p3, %p1, %p2;
	@%p3 bra 	$L__BB0_4;
	cvta.to.global.u64 	%rd5, %rd3;
	mad.lo.s32 	%r3, %r13, %r4, %r1;
	mul.wide.s32 	%rd6, %r3, 4;
	add.s64 	%rd2, %rd5, %rd6;
	ld.global.f32 	%f1, [%rd2];
	setp.neu.f32 	%p4, %f1, 0fBF800000;
	@%p4 bra 	$L__BB0_3;
	add.s64 	%rd10, %rd1, %rd6;
	mov.b32 	%r14, 0;
	st.global.u32 	[%rd10], %r14;
	bra.uni 	$L__BB0_4;
$L__BB0_3:
	mul.f32 	%f3, %f2, %f1;
	mul.f32 	%f4, %f3, 0f3E000000;
	sub.f32 	%f5, %f1, %f3;
	st.global.f32 	[%rd2], %f5;
	add.s64 	%rd8, %rd1, %rd6;
	st.global.f32 	[%rd8], %f4;
$L__BB0_4:
	ret;

}
	// .globl	DIFFUSION_UPDATE
.visible .entry DIFFUSION_UPDATE(
	.param .u32 DIFFUSION_UPDATE_param_0,
	.param .u32 DIFFUSION_UPDATE_param_1,
	.param .u64 .ptr .align 1 DIFFUSION_UPDATE_param_2,
	.param .u64 .ptr .align 1 DIFFUSION_UPDATE_param_3
)
{
	.reg .pred 	%p<12>;
	.reg .b32 	%r<38>;
	.reg .b32 	%f<18>;
	.reg .b64 	%rd<23>;

	ld.param.u32 	%r4, [DIFFUSION_UPDATE_param_0];
	ld.param.u32 	%r6, [DIFFUSION_UPDATE_param_1];
	ld.param.u64 	%rd2, [DIFFUSION_UPDATE_param_2];
	ld.param.u64 	%rd3, [DIFFUSION_UPDATE_param_3];
	mov.u32 	%r7, %ctaid.x;
	mov.u32 	%r8, %ntid.x;
	mov.u32 	%r9, %tid.x;
	mad.lo.s32 	%r1, %r7, %r8, %r9;
	mov.u32 	%r10, %ctaid.y;
	mov.u32 	%r11, %ntid.y;
	mov.u32 	%r12, %tid.y;
	mad.lo.s32 	%r13, %r10, %r11, %r12;
	setp.ge.s32 	%p1, %r1, %r4;
	setp.ge.s32 	%p2, %r13, %r6;
	or.pred  	%p3, %p1, %p2;
	@%p3 bra 	$L__BB1_3;
	cvta.to.global.u64 	%rd4, %rd2;
	mul.lo.s32 	%r3, %r13, %r4;
	add.s32 	%r14, %r3, %r1;
	mul.wide.s32 	%rd5, %r14, 4;
	add.s64 	%rd1, %rd4, %rd5;
	ld.global.f32 	%f1, [%rd1];
	setp.eq.f32 	%p4, %f1, 0fBF800000;
	@%p4 bra 	$L__BB1_3;
	cvta.to.global.u64 	%rd6, %rd3;
	add.s32 	%r15, %r1, 1;
	add.s32 	%r16, %r13, 1;
	add.s32 	%r17, %r1, -1;
	add.s32 	%r18, %r13, -1;
	setp.lt.s32 	%p5, %r1, -1;
	add.s32 	%r19, %r4, -1;
	setp.eq.s32 	%p6, %r15, %r4;
	selp.b32 	%r20, 0, %r15, %p6;
	selp.b32 	%r21, %r19, %r20, %p5;
	add.s32 	%r22, %r21, %r3;
	mul.wide.s32 	%rd7, %r22, 4;
	add.s64 	%rd8, %rd6, %rd7;
	ld.global.f32 	%f2, [%rd8];
	setp.eq.s32 	%p7, %r16, %r6;
	selp.b32 	%r23, 0, %r16, %p7;
	mul.lo.s32 	%r24, %r23, %r4;
	add.s32 	%r25, %r24, %r21;
	mul.wide.s32 	%rd9, %r25, 4;
	add.s64 	%rd10, %rd6, %rd9;
	ld.global.f32 	%f3, [%rd10];
	add.f32 	%f4, %f2, %f3;
	add.s32 	%r26, %r24, %r1;
	mul.wide.s32 	%rd11, %r26, 4;
	add.s64 	%rd12, %rd6, %rd11;
	ld.global.f32 	%f5, [%rd12];
	add.f32 	%f6, %f4, %f5;
	setp.lt.s32 	%p8, %r1, 1;
	setp.eq.s32 	%p9, %r17, %r4;
	selp.b32 	%r27, 0, %r17, %p9;
	selp.b32 	%r28, %r19, %r27, %p8;
	add.s32 	%r29, %r24, %r28;
	mul.wide.s32 	%rd13, %r29, 4;
	add.s64 	%rd14, %rd6, %rd13;
	ld.global.f32 	%f7, [%rd14];
	add.f32 	%f8, %f6, %f7;
	add.s32 	%r30, %r28, %r3;
	mul.wide.s32 	%rd15, %r30, 4;
	add.s64 	%rd16, %rd6, %rd15;
	ld.global.f32 	%f9, [%rd16];
	add.f32 	%f10, %f8, %f9;
	setp.eq.s32 	%p10, %r13, 0;
	add.s32 	%r31, %r6, -1;
	setp.eq.s32 	%p11, %r18, %r6;
	selp.b32 	%r32, 0, %r18, %p11;
	selp.b32 	%r33, %r31, %r32, %p10;
	mul.lo.s32 	%r34, %r33, %r4;
	add.s32 	%r35, %r34, %r28;
	mul.wide.s32 	%rd17, %r35, 4;
	add.s64 	%rd18, %rd6, %rd17;
	ld.global.f32 	%f11, [%rd18];
	add.f32 	%f12, %f10, %f11;
	add.s32 	%r36, %r34, %r1;
	mul.wide.s32 	%rd19, %r36, 4;
	add.s64 	%rd20, %rd6, %rd19;
	ld.global.f32 	%f13, [%rd20];
	add.f32 	%f14, %f12, %f13;
	add.s32 	%r37, %r34, %r21;
	mul.wide.s32 	%rd21, %r37, 4;
	add.s64 	%rd22, %rd6, %rd21;
	ld.global.f32 	%f15, [%rd22];
	add.f32 	%f16, %f14, %f15;
	add.f32 	%f17, %f1, %f16;
	st.global.f32 	[%rd1], %f17;
$L__BB1_3:
	ret;

}
	// .globl	DIFFUSION_UPDATE_THEN_EVAPORATION
.visible .entry DIFFUSION_UPDATE_THEN_EVAPORATION(
	.param .u32 DIFFUSION_UPDATE_THEN_EVAPORATION_param_0,
	.param .u32 DIFFUSION_UPDATE_THEN_EVAPORATION_param_1,
	.param .u64 .ptr .align 1 DIFFUSION_UPDATE_THEN_EVAPORATION_param_2,
	.param .u64 .ptr .align 1 DIFFUSION_UPDATE_THEN_EVAPORATION_param_3,
	.param .f32 DIFFUSION_UPDATE_THEN_EVAPORATION_param_4
)
{
	.reg .pred 	%p<12>;
	.reg .b32 	%r<38>;
	.reg .b32 	%f<21>;
	.reg .b64 	%rd<23>;

	ld.param.u32 	%r4, [DIFFUSION_UPDATE_THEN_EVAPORATION_param_0];
	ld.param.u32 	%r6, [DIFFUSION_UPDATE_THEN_EVAPORATION_param_1];
	ld.param.u64 	%rd2, [DIFFUSION_UPDATE_THEN_EVAPORATION_param_2];
	ld.param.u64 	%rd3, [DIFFUSION_UPDATE_THEN_EVAPORATION_param_3];
	ld.param.f32 	%f2, [DIFFUSION_UPDATE_THEN_EVAPORATION_param_4];
	mov.u32 	%r7, %ctaid.x;
	mov.u32 	%r8, %ntid.x;
	mov.u32 	%r9, %tid.x;
	mad.lo.s32 	%r1, %r7, %r8, %r9;
	mov.u32 	%r10, %ctaid.y;
	mov.u32 	%r11, %ntid.y;
	mov.u32 	%r12, %tid.y;
	mad.lo.s32 	%r13, %r10, %r11, %r12;
	setp.ge.s32 	%p1, %r1, %r4;
	setp.ge.s32 	%p2, %r13, %r6;
	or.pred  	%p3, %p1, %p2;
	@%p3 bra 	$L__BB2_3;
	cvta.to.global.u64 	%rd4, %rd2;
	mul.lo.s32 	%r3, %r13, %r4;
	add.s32 	%r14, %r3, %r1;
	mul.wide.s32 	%rd5, %r14, 4;
	add.s64 	%rd1, %rd4, %rd5;
	ld.global.f32 	%f1, [%rd1];
	setp.eq.f32 	%p4, %f1, 0fBF800000;
	@%p4 bra 	$L__BB2_3;
	cvta.to.global.u64 	%rd6, %rd3;
	add.s32 	%r15, %r1, 1;
	add.s32 	%r16, %r13, 1;
	add.s32 	%r17, %r1, -1;
	add.s32 	%r18, %r13, -1;
	setp.lt.s32 	%p5, %r1, -1;
	add.s32 	%r19, %r4, -1;
	setp.eq.s32 	%p6, %r15, %r4;
	selp.b32 	%r20, 0, %r15, %p6;
	selp.b32 	%r21, %r19, %r20, %p5;
	add.s32 	%r22, %r21, %r3;
	mul.wide.s32 	%rd7, %r22, 4;
	add.s64 	%rd8, %rd6, %rd7;
	ld.global.f32 	%f3, [%rd8];
	setp.eq.s32 	%p7, %r16, %r6;
	selp.b32 	%r23, 0, %r16, %p7;
	mul.lo.s32 	%r24, %r23, %r4;
	add.s32 	%r25, %r24, %r21;
	mul.wide.s32 	%rd9, %r25, 4;
	add.s64 	%rd10, %rd6, %rd9;
	ld.global.f32 	%f4, [%rd10];
	add.f32 	%f5, %f3, %f4;
	add.s32 	%r26, %r24, %r1;
	mul.wide.s32 	%rd11, %r26, 4;
	add.s64 	%rd12, %rd6, %rd11;
	ld.global.f32 	%f6, [%rd12];
	add.f32 	%f7, %f5, %f6;
	setp.lt.s32 	%p8, %r1, 1;
	setp.eq.s32 	%p9, %r17, %r4;
	selp.b32 	%r27, 0, %r17, %p9;
	selp.b32 	%r28, %r19, %r27, %p8;
	add.s32 	%r29, %r24, %r28;
	mul.wide.s32 	%rd13, %r29, 4;
	add.s64 	%rd14, %rd6, %rd13;
	ld.global.f32 	%f8, [%rd14];
	add.f32 	%f9, %f7, %f8;
	add.s32 	%r30, %r28, %r3;
	mul.wide.s32 	%rd15, %r30, 4;
	add.s64 	%rd16, %rd6, %rd15;
	ld.global.f32 	%f10, [%rd16];
	add.f32 	%f11, %f9, %f10;
	setp.eq.s32 	%p10, %r13, 0;
	add.s32 	%r31, %r6, -1;
	setp.eq.s32 	%p11, %r18, %r6;
	selp.b32 	%r32, 0, %r18, %p11;
	selp.b32 	%r33, %r31, %r32, %p10;
	mul.lo.s32 	%r34, %r33, %r4;
	add.s32 	%r35, %r34, %r28;
	mul.wide.s32 	%rd17, %r35, 4;
	add.s64 	%rd18, %rd6, %rd17;
	ld.global.f32 	%f12, [%rd18];
	add.f32 	%f13, %f11, %f12;
	add.s32 	%r36, %r34, %r1;
	mul.wide.s32 	%rd19, %r36, 4;
	add.s64 	%rd20, %rd6, %rd19;
	ld.global.f32 	%f14, [%rd20];
	add.f32 	%f15, %f13, %f14;
	add.s32 	%r37, %r34, %r21;
	mul.wide.s32 	%rd21, %r37, 4;
	add.s64 	%rd22, %rd6, %rd21;
	ld.global.f32 	%f16, [%rd22];
	add.f32 	%f17, %f15, %f16;
	add.f32 	%f18, %f1, %f17;
	mul.f32 	%f19, %f2, %f18;
	sub.f32 	%f20, %f18, %f19;
	st.global.f32 	[%rd1], %f20;
$L__BB2_3:
	ret;

}


// ===== COMPILED SASS (sm_100) =====

	.target	sm_100

	.elftype	@"ET_EXEC"


//--------------------- .note.nv.tkinfo           --------------------------
	.section	.note.nv.tkinfo,"",@"SHT_NOTE"
	.sectionflags	@"SHF_NOTE_NV_TKINFO"
	.tkinfo
        /*0018*/ 	.word	0x00000002
        /*0030*/ 	.string	""
        /*0030*/ 	.string	"ptxas"
        /*0030*/ 	.string	"Cuda compilation tools, release 13.0, V13.0.88"
        /*0030*/ 	.string	"Build cuda_13.0.r13.0/compiler.36424714_0"
        /*0030*/ 	.string	"-arch sm_100 -m 64 "



//--------------------- .note.nv.cuinfo           --------------------------
	.section	.note.nv.cuinfo,"",@"SHT_NOTE"
	.sectionflags	@"SHF_NOTE_NV_CUINFO"
        /*0018*/ 	.short	0x0002
        /*001a*/ 	.short	0x0064
        /*001c*/ 	.short	0x0082
	.zero		2


//--------------------- .nv.info                  --------------------------
	.section	.nv.info,"",@"SHT_CUDA_INFO"
	.align	4


	//----- nvinfo : EIATTR_REGCOUNT
	.align		4
        /*0000*/ 	.byte	0x04, 0x2f
        /*0002*/ 	.short	(.L_1 - .L_0)
	.align		4
.L_0:
        /*0004*/ 	.word	index@(DIFFUSION_TO_TMP)
        /*0008*/ 	.word	0x0000000c


	//----- nvinfo : EIATTR_FRAME_SIZE
	.align		4
.L_1:
        /*000c*/ 	.byte	0x04, 0x11
        /*000e*/ 	.short	(.L_3 - .L_2)
	.align		4
.L_2:
        /*0010*/ 	.word	index@(DIFFUSION_TO_TMP)
        /*0014*/ 	.word	0x00000000


	//----- nvinfo : EIATTR_REGCOUNT
	.align		4
.L_3:
        /*0018*/ 	.byte	0x04, 0x2f
        /*001a*/ 	.short	(.L_5 - .L_4)
	.align		4
.L_4:
        /*001c*/ 	.word	index@(DIFFUSION_UPDATE)
        /*0020*/ 	.word	0x0000001a


	//----- nvinfo : EIATTR_FRAME_SIZE
	.align		4
.L_5:
        /*0024*/ 	.byte	0x04, 0x11
        /*0026*/ 	.short	(.L_7 - .L_6)
	.align		4
.L_6:
        /*0028*/ 	.word	index@(DIFFUSION_UPDATE)
        /*002c*/ 	.word	0x00000000


	//----- nvinfo : EIATTR_REGCOUNT
	.align		4
.L_7:
        /*0030*/ 	.byte	0x04, 0x2f
        /*0032*/ 	.short	(.L_9 - .L_8)
	.align		4
.L_8:
        /*0034*/ 	.word	index@(DIFFUSION_UPDATE_THEN_EVAPORATION)
        /*0038*/ 	.word	0x0000001a


	//----- nvinfo : EIATTR_FRAME_SIZE
	.align		4
.L_9:
        /*003c*/ 	.byte	0x04, 0x11
        /*003e*/ 	.short	(.L_11 - .L_10)
	.align		4
.L_10:
        /*0040*/ 	.word	index@(DIFFUSION_UPDATE_THEN_EVAPORATION)
        /*0044*/ 	.word	0x00000000


	//----- nvinfo : EIATTR_MIN_STACK_SIZE
	.align		4
.L_11:
        /*0048*/ 	.byte	0x04, 0x12
        /*004a*/ 	.short	(.L_13 - .L_12)
	.align		4
.L_12:
        /*004c*/ 	.word	index@(DIFFUSION_UPDATE_THEN_EVAPORATION)
        /*0050*/ 	.word	0x00000000


	//----- nvinfo : EIATTR_MIN_STACK_SIZE
	.align		4
.L_13:
        /*0054*/ 	.byte	0x04, 0x12
        /*0056*/ 	.short	(.L_15 - .L_14)
	.align		4
.L_14:
        /*0058*/ 	.word	index@(DIFFUSION_UPDATE)
        /*005c*/ 	.word	0x00000000


	//----- nvinfo : EIATTR_MIN_STACK_SIZE
	.align		4
.L_15:
        /*0060*/ 	.byte	0x04, 0x12
        /*0062*/ 	.short	(.L_17 - .L_16)
	.align		4
.L_16:
        /*0064*/ 	.word	index@(DIFFUSION_TO_TMP)
        /*0068*/ 	.word	0x00000000
.L_17:


//--------------------- .nv.compat                --------------------------
	.section	.nv.compat,"",@"SHT_CUDA_COMPAT_INFO"
	.align	4
        /*0000*/ 	.byte	0x02, 0x09, 0x00, 0x00, 0x02, 0x02, 0x01, 0x00, 0x02, 0x05, 0x05, 0x00, 0x03, 0x07, 0x01, 0x01
        /*0010*/ 	.byte	0x02, 0x03, 0x00, 0x00, 0x02, 0x06, 0x01, 0x00, 0x04, 0x0b, 0x08, 0x00, 0x01, 0x00, 0x00, 0x00
        /*0020*/ 	.byte	0x00, 0x00, 0x00, 0x00


//--------------------- .nv.info.DIFFUSION_UPDATE_THEN_EVAPORATION --------------------------
	.section	.nv.info.DIFFUSION_UPDATE_THEN_EVAPORATION,"",@"SHT_CUDA_INFO"
	.sectionflags	@""
	.align	4


	//----- nvinfo : EIATTR_CUDA_API_VERSION
	.align		4
        /*0000*/ 	.byte	0x04, 0x37
        /*0002*/ 	.short	(.L_19 - .L_18)
.L_18:
        /*0004*/ 	.word	0x00000082


	//----- nvinfo : EIATTR_KPARAM_INFO
	.align		4
.L_19:
        /*0008*/ 	.byte	0x04, 0x17
        /*000a*/ 	.short	(.L_21 - .L_20)
.L_20:
        /*000c*/ 	.word	0x00000000
        /*0010*/ 	.short	0x0004
        /*0012*/ 	.short	0x0018
        /*0014*/ 	.byte	0x00, 0xf0, 0x11, 0x00


	//----- nvinfo : EIATTR_KPARAM_INFO
	.align		4
.L_21:
        /*0018*/ 	.byte	0x04, 0x17
        /*001a*/ 	.short	(.L_23 - .L_22)
.L_22:
        /*001c*/ 	.word	0x00000000
        /*0020*/ 	.short	0x0003
        /*0022*/ 	.short	0x0010
        /*0024*/ 	.byte	0x00, 0xf5, 0x21, 0x00


	//----- nvinfo : EIATTR_KPARAM_INFO
	.align		4
.L_23:
        /*0028*/ 	.byte	0x04, 0x17
        /*002a*/ 	.short	(.L_25 - .L_24)
.L_24:
        /*002c*/ 	.word	0x00000000
        /*0030*/ 	.short	0x0002
        /*0032*/ 	.short	0x0008
        /*0034*/ 	.byte	0x00, 0xf5, 0x21, 0x00


	//----- nvinfo : EIATTR_KPARAM_INFO
	.align		4
.L_25:
        /*0038*/ 	.byte	0x04, 0x17
        /*003a*/ 	.short	(.L_27 - .L_26)
.L_26:
        /*003c*/ 	.word	0x00000000
        /*0040*/ 	.short	0x0001
        /*0042*/ 	.short	0x0004
        /*0044*/ 	.byte	0x00, 0xf0, 0x11, 0x00


	//----- nvinfo : EIATTR_KPARAM_INFO
	.align		4
.L_27:
        /*0048*/ 	.byte	0x04, 0x17
        /*004a*/ 	.short	(.L_29 - .L_28)
.L_28:
        /*004c*/ 	.word	0x00000000
        /*0050*/ 	.short	0x0000
        /*0052*/ 	.short	0x0000
        /*0054*/ 	.byte	0x00, 0xf0, 0x11, 0x00


	//----- nvinfo : EIATTR_SPARSE_MMA_MASK
	.align		4
.L_29:
        /*0058*/ 	.byte	0x03, 0x50
        /*005a*/ 	.short	0x0000


	//----- nvinfo : EIATTR_MAXREG_COUNT
	.align		4
        /*005c*/ 	.byte	0x03, 0x1b
        /*005e*/ 	.short	0x00ff


	//----- nvinfo : EIATTR_MERCURY_ISA_VERSION
	.align		4
        /*0060*/ 	.byte	0x03, 0x5f
        /*0062*/ 	.short	0x0101


	//----- nvinfo : EIATTR_VRC_CTA_INIT_COUNT
	.align		4
        /*0064*/ 	.byte	0x02, 0x4a
	.zero		1
	.zero		1


	//----- nvinfo : EIATTR_EXIT_INSTR_OFFSETS
	.align		4
        /*0068*/ 	.byte	0x04, 0x1c
        /*006a*/ 	.short	(.L_31 - .L_30)


	//   ....[0]....
.L_30:
        /*006c*/ 	.word	0x000000c0


	//   ....[1]....
        /*0070*/ 	.word	0x00000130


	//   ....[2]....
        /*0074*/ 	.word	0x000004a0


	//----- nvinfo : EIATTR_CBANK_PARAM_SIZE
	.align		4
.L_31:
        /*0078*/ 	.byte	0x03, 0x19
        /*007a*/ 	.short	0x001c


	//----- nvinfo : EIATTR_PARAM_CBANK
	.align		4
        /*007c*/ 	.byte	0x04, 0x0a
        /*007e*/ 	.short	(.L_33 - .L_32)
	.align		4
.L_32:
        /*0080*/ 	.word	index@(.nv.constant0.DIFFUSION_UPDATE_THEN_EVAPORATION)
        /*0084*/ 	.short	0x0380
        /*0086*/ 	.short	0x001c


	//----- nvinfo : EIATTR_SW_WAR
	.align		4
.L_33:
        /*0088*/ 	.byte	0x04, 0x36
        /*008a*/ 	.short	(.L_35 - .L_34)
.L_34:
        /*008c*/ 	.word	0x00000008
.L_35:


//--------------------- .nv.info.DIFFUSION_UPDATE --------------------------
	.section	.nv.info.DIFFUSION_UPDATE,"",@"SHT_CUDA_INFO"
	.sectionflags	@""
	.align	4


	//----- nvinfo : EIATTR_CUDA_API_VERSION
	.align		4
        /*0000*/ 	.byte	0x04, 0x37
        /*0002*/ 	.short	(.L_37 - .L_36)
.L_36:
        /*0004*/ 	.word	0x00000082


	//----- nvinfo : EIATTR_KPARAM_INFO
	.align		4
.L_37:
        /*0008*/ 	.byte	0x04, 0x17
        /*000a*/ 	.short	(.L_39 - .L_38)
.L_38:
        /*000c*/ 	.word	0x00000000
        /*0010*/ 	.short	0x0003
        /*0012*/ 	.short	0x0010
        /*0014*/ 	.byte	0x00, 0xf5, 0x21, 0x00


	//----- nvinfo : EIATTR_KPARAM_INFO
	.align		4
.L_39:
        /*0018*/ 	.byte	0x04, 0x17
        /*001a*/ 	.short	(.L_41 - .L_40)
.L_40:
        /*001c*/ 	.word	0x00000000
        /*0020*/ 	.short	0x0002
        /*0022*/ 	.short	0x0008
        /*0024*/ 	.byte	0x00, 0xf5, 0x21, 0x00


	//----- nvinfo : EIATTR_KPARAM_INFO
	.align		4
.L_41:
        /*0028*/ 	.byte	0x04, 0x17
        /*002a*/ 	.short	(.L_43 - .L_42)
.L_42:
        /*002c*/ 	.word	0x00000000
        /*0030*/ 	.short	0x0001
        /*0032*/ 	.short	0x0004
        /*0034*/ 	.byte	0x00, 0xf0, 0x11, 0x00


	//----- nvinfo : EIATTR_KPARAM_INFO
	.align		4
.L_43:
        /*0038*/ 	.byte	0x04, 0x17
        /*003a*/ 	.short	(.L_45 - .L_44)
.L_44:
        /*003c*/ 	.word	0x00000000
        /*0040*/ 	.short	0x0000
        /*0042*/ 	.short	0x0000
        /*0044*/ 	.byte	0x00, 0xf0, 0x11, 0x00


	//----- nvinfo : EIATTR_SPARSE_MMA_MASK
	.align		4
.L_45:
        /*0048*/ 	.byte	0x03, 0x50
        /*004a*/ 	.short	0x0000


	//----- nvinfo : EIATTR_MAXREG_COUNT
	.align		4
        /*004c*/ 	.byte	0x03, 0x1b
        /*004e*/ 	.short	0x00ff


	//----- nvinfo : EIATTR_MERCURY_ISA_VERSION
	.align		4
        /*0050*/ 	.byte	0x03, 0x5f
        /*0052*/ 	.short	0x0101


	//----- nvinfo : EIATTR_VRC_CTA_INIT_COUNT
	.align		4
        /*0054*/ 	.byte	0x02, 0x4a
	.zero		1
	.zero		1


	//----- nvinfo : EIATTR_EXIT_INSTR_OFFSETS
	.align		4
        /*0058*/ 	.byte	0x04, 0x1c
        /*005a*/ 	.short	(.L_47 - .L_46)


	//   ....[0]....
.L_46:
        /*005c*/ 	.word	0x000000c0


	//   ....[1]....
        /*0060*/ 	.word	0x00000130


	//   ....[2]....
        /*0064*/ 	.word	0x00000480


	//----- nvinfo : EIATTR_CBANK_PARAM_SIZE
	.align		4
.L_47:
        /*0068*/ 	.byte	0x03, 0x19
        /*006a*/ 	.short	0x0018


	//----- nvinfo : EIATTR_PARAM_CBANK
	.align		4
        /*006c*/ 	.byte	0x04, 0x0a
        /*006e*/ 	.short	(.L_49 - .L_48)
	.align		4
.L_48:
        /*0070*/ 	.word	index@(.nv.constant0.DIFFUSION_UPDATE)
        /*0074*/ 	.short	0x0380
        /*0076*/ 	.short	0x0018


	//----- nvinfo : EIATTR_SW_WAR
	.align		4
.L_49:
        /*0078*/ 	.byte	0x04, 0x36
        /*007a*/ 	.short	(.L_51 - .L_50)
.L_50:
        /*007c*/ 	.word	0x00000008
.L_51:


//--------------------- .nv.info.DIFFUSION_TO_TMP --------------------------
	.section	.nv.info.DIFFUSION_TO_TMP,"",@"SHT_CUDA_INFO"
	.sectionflags	@""
	.align	4


	//----- nvinfo : EIATTR_CUDA_API_VERSION
	.align		4
        /*0000*/ 	.byte	0x04, 0x37
        /*0002*/ 	.short	(.L_53 - .L_52)
.L_52:
        /*0004*/ 	.word	0x00000082


	//----- nvinfo : EIATTR_KPARAM_INFO
	.align		4
.L_53:
        /*0008*/ 	.byte	0x04, 0x17
        /*000a*/ 	.short	(.L_55 - .L_54)
.L_54:
        /*000c*/ 	.word	0x00000000
        /*0010*/ 	.short	0x0004
        /*0012*/ 	.short	0x0018
        /*0014*/ 	.byte	0x00, 0xf0, 0x11, 0x00


	//----- nvinfo : EIATTR_KPARAM_INFO
	.align		4
.L_55:
        /*0018*/ 	.byte	0x04, 0x17
        /*001a*/ 	.short	(.L_57 - .L_56)
.L_56:
        /*001c*/ 	.word	0x00000000
        /*0020*/ 	.short	0x0003
        /*0022*/ 	.short	0x0010
        /*0024*/ 	.byte	0x00, 0xf5, 0x21, 0x00


	//----- nvinfo : EIATTR_KPARAM_INFO
	.align		4
.L_57:
        /*0028*/ 	.byte	0x04, 0x17
        /*002a*/ 	.short	(.L_59 - .L_58)
.L_58:
        /*002c*/ 	.word	0x00000000
        /*0030*/ 	.short	0x0002
        /*0032*/ 	.short	0x0008
        /*0034*/ 	.byte	0x00, 0xf5, 0x21, 0x00


	//----- nvinfo : EIATTR_KPARAM_INFO
	.align		4
.L_59:
        /*0038*/ 	.byte	0x04, 0x17
        /*003a*/ 	.short	(.L_61 - .L_60)
.L_60:
        /*003c*/ 	.word	0x00000000
        /*0040*/ 	.short	0x0001
        /*0042*/ 	.short	0x0004
        /*0044*/ 	.byte	0x00, 0xf0, 0x11, 0x00


	//----- nvinfo : EIATTR_KPARAM_INFO
	.align		4
.L_61:
        /*0048*/ 	.byte	0x04, 0x17
        /*004a*/ 	.short	(.L_63 - .L_62)
.L_62:
        /*004c*/ 	.word	0x00000000
        /*0050*/ 	.short	0x0000
        /*0052*/ 	.short	0x0000
        /*0054*/ 	.byte	0x00, 0xf0, 0x11, 0x00


	//----- nvinfo : EIATTR_SPARSE_MMA_MASK
	.align		4
.L_63:
        /*0058*/ 	.byte	0x03, 0x50
        /*005a*/ 	.short	0x0000


	//----- nvinfo : EIATTR_MAXREG_COUNT
	.align		4
        /*005c*/ 	.byte	0x03, 0x1b
        /*005e*/ 	.short	0x00ff


	//----- nvinfo : EIATTR_MERCURY_ISA_VERSION
	.align		4
        /*0060*/ 	.byte	0x03, 0x5f
        /*0062*/ 	.short	0x0101


	//----- nvinfo : EIATTR_VRC_CTA_INIT_COUNT
	.align		4
        /*0064*/ 	.byte	0x02, 0x4a
	.zero		1
	.zero		1


	//----- nvinfo : EIATTR_EXIT_INSTR_OFFSETS
	.align		4
        /*0068*/ 	.byte	0x04, 0x1c
        /*006a*/ 	.short	(.L_65 - .L_64)


	//   ....[0]....
.L_64:
        /*006c*/ 	.word	0x000000c0


	//   ....[1]....
        /*0070*/ 	.word	0x00000160


	//   ....[2]....
        /*0074*/ 	.word	0x000001f0


	//----- nvinfo : EIATTR_CBANK_PARAM_SIZE
	.align		4
.L_65:
        /*0078*/ 	.byte	0x03, 0x19
        /*007a*/ 	.short	0x001c


	//----- nvinfo : EIATTR_PARAM_CBANK
	.align		4
        /*007c*/ 	.byte	0x04, 0x0a
        /*007e*/ 	.short	(.L_67 - .L_66)
	.align		4
.L_66:
        /*0080*/ 	.word	index@(.nv.constant0.DIFFUSION_TO_TMP)
        /*0084*/ 	.short	0x0380
        /*0086*/ 	.short	0x001c


	//----- nvinfo : EIATTR_SW_WAR
	.align		4
.L_67:
        /*0088*/ 	.byte	0x04, 0x36
        /*008a*/ 	.short	(.L_69 - .L_68)
.L_68:
        /*008c*/ 	.word	0x00000008
.L_69:


//--------------------- .nv.callgraph             --------------------------
	.section	.nv.callgraph,"",@"SHT_CUDA_CALLGRAPH"
	.align	4
	.sectionentsize	8
	.align		4
        /*0000*/ 	.word	0x00000000
	.align		4
        /*0004*/ 	.word	0xffffffff
	.align		4
        /*0008*/ 	.word	0x00000000
	.align		4
        /*000c*/ 	.word	0xfffffffe
	.align		4
        /*0010*/ 	.word	0x00000000
	.align		4
        /*0014*/ 	.word	0xfffffffd
	.align		4
        /*0018*/ 	.word	0x00000000
	.align		4
        /*001c*/ 	.word	0xfffffffc


//--------------------- .text.DIFFUSION_UPDATE_THEN_EVAPORATION --------------------------
	.section	.text.DIFFUSION_UPDATE_THEN_EVAPORATION,"ax",@progbits
	.align	128
        .global         DIFFUSION_UPDATE_THEN_EVAPORATION
        .type           DIFFUSION_UPDATE_THEN_EVAPORATION,@function
        .size           DIFFUSION_UPDATE_THEN_EVAPORATION,(.L_x_3 - DIFFUSION_UPDATE_THEN_EVAPORATION)
        .other          DIFFUSION_UPDATE_THEN_EVAPORATION,@"STO_CUDA_ENTRY STV_DEFAULT"
DIFFUSION_UPDATE_THEN_EVAPORATION:
.text.DIFFUSION_UPDATE_THEN_EVAPORATION:
[----:B------:R-:W-:Y:S01]  /*0000*/  LDC R1, c[0x0][0x37c] ;  /* 0x0000df00ff017b82 */ /* 0x000fe20000000800 */
[----:B------:R-:W0:Y:S07]  /*0010*/  S2R R3, SR_TID.Y ;  /* 0x0000000000037919 */ /* 0x000e2e0000002200 */
[----:B------:R-:W1:Y:S01]  /*0020*/  LDC R9, c[0x0][0x360] ;  /* 0x0000d800ff097b82 */ /* 0x000e620000000800 */
[----:B------:R-:W1:Y:S07]  /*0030*/  S2R R0, SR_TID.X ;  /* 0x0000000000007919 */ /* 0x000e6e0000002100 */
[----:B------:R-:W0:Y:S08]  /*0040*/  S2UR UR5, SR_CTAID.Y ;  /* 0x00000000000579c3 */ /* 0x000e300000002600 */
[----:B------:R-:W0:Y:S08]  /*0050*/  LDC R10, c[0x0][0x364] ;  /* 0x0000d900ff0a7b82 */ /* 0x000e300000000800 */
[----:B------:R-:W1:Y:S08]  /*0060*/  S2UR UR4, SR_CTAID.X ;  /* 0x00000000000479c3 */ /* 0x000e700000002500 */
[----:B------:R-:W2:Y:S01]  /*0070*/  LDC.64 R6, c[0x0][0x380] ;  /* 0x0000e000ff067b82 */ /* 0x000ea20000000a00 */
[----:B0-----:R-:W-:-:S02]  /*0080*/  IMAD R10, R10, UR5, R3 ;  /* 0x000000050a0a7c24 */ /* 0x001fc4000f8e0203 */
[----:B-1----:R-:W-:-:S03]  /*0090*/  IMAD R9, R9, UR4, R0 ;  /* 0x0000000409097c24 */ /* 0x002fc6000f8e0200 */
[----:B--2---:R-:W-:-:S04]  /*00a0*/  ISETP.GE.AND P0, PT, R10, R7, PT ;  /* 0x000000070a00720c */ /* 0x004fc80003f06270 */
[----:B------:R-:W-:-:S13]  /*00b0*/  ISETP.GE.OR P0, PT, R9, R6, P0 ;  /* 0x000000060900720c */ /* 0x000fda0000706670 */
[----:B------:R-:W-:Y:S05]  /*00c0*/  @P0 EXIT ;  /* 0x000000000000094d */ /* 0x000fea0003800000 */
[----:B------:R-:W0:Y:S01]  /*00d0*/  LDC.64 R2, c[0x0][0x388] ;  /* 0x0000e200ff027b82 */ /* 0x000e220000000a00 */
[----:B------:R-:W1:Y:S01]  /*00e0*/  LDCU.64 UR4, c[0x0][0x358] ;  /* 0x00006b00ff0477ac */ /* 0x000e620008000a00 */
[----:B------:R-:W-:-:S04]  /*00f0*/  IMAD R5, R10, R6, R9 ;  /* 0x000000060a057224 */ /* 0x000fc800078e0209 */
[----:B0-----:R-:W-:-:S05]  /*0100*/  IMAD.WIDE R2, R5, 0x4, R2 ;  /* 0x0000000405027825 */ /* 0x001fca00078e0202 */
[----:B-1----:R-:W2:Y:S02]  /*0110*/  LDG.E R0, desc[UR4][R2.64] ;  /* 0x0000000402007981 */ /* 0x002ea4000c1e1900 */
[----:B--2---:R-:W-:-:S13]  /*0120*/  FSETP.NEU.AND P0, PT, R0, -1, PT ;  /* 0xbf8000000000780b */ /* 0x004fda0003f0d000 */
[----:B------:R-:W-:Y:S05]  /*0130*/  @!P0 EXIT ;  /* 0x000000000000894d */ /* 0x000fea0003800000 */
[----:B------:R-:W0:Y:S01]  /*0140*/  LDC.64 R4, c[0x0][0x390] ;  /* 0x0000e400ff047b82 */ /* 0x000e220000000a00 */
[----:B------:R-:W-:Y:S01]  /*0150*/  IADD3 R11, PT, PT, R9, 0x1, RZ ;  /* 0x00000001090b7810 */ /* 0x000fe20007ffe0ff */
[----:B------:R-:W1:Y:S01]  /*0160*/  LDCU UR6, c[0x0][0x398] ;  /* 0x00007300ff0677ac */ /* 0x000e620008000800 */
[----:B------:R-:W-:Y:S02]  /*0170*/  IADD3 R8, PT, PT, R10, 0x1, RZ ;  /* 0x000000010a087810 */ /* 0x000fe40007ffe0ff */
[----:B------:R-:W-:Y:S02]  /*0180*/  ISETP.NE.AND P0, PT, R11, R6, PT ;  /* 0x000000060b00720c */ /* 0x000fe40003f05270 */
[----:B------:R-:W-:Y:S02]  /*0190*/  ISETP.GE.AND P1, PT, R9, -0x1, PT ;  /* 0xffffffff0900780c */ /* 0x000fe40003f26270 */
[----:B------:R-:W-:Y:S02]  /*01a0*/  SEL R12, R11, RZ, P0 ;  /* 0x000000ff0b0c7207 */ /* 0x000fe40000000000 */
[----:B------:R-:W-:-:S02]  /*01b0*/  ISETP.GE.AND P0, PT, R9, 0x1, PT ;  /* 0x000000010900780c */ /* 0x000fc40003f06270 */
[----:B------:R-:W-:Y:S02]  /*01c0*/  IADD3 R15, PT, PT, R6, -0x1, RZ ;  /* 0xffffffff060f7810 */ /* 0x000fe40007ffe0ff */
[C---:B------:R-:W-:Y:S02]  /*01d0*/  ISETP.NE.AND P2, PT, R8.reuse, R7, PT ;  /* 0x000000070800720c */ /* 0x040fe40003f45270 */
[----:B------:R-:W-:Y:S02]  /*01e0*/  SEL R11, R15, R12, !P1 ;  /* 0x0000000c0f0b7207 */ /* 0x000fe40004800000 */
[----:B------:R-:W-:Y:S02]  /*01f0*/  IADD3 R13, PT, PT, R9, -0x1, RZ ;  /* 0xffffffff090d7810 */ /* 0x000fe40007ffe0ff */
[----:B------:R-:W-:Y:S01]  /*0200*/  SEL R18, R8, RZ, P2 ;  /* 0x000000ff08127207 */ /* 0x000fe20001000000 */
[C---:B------:R-:W-:Y:S01]  /*0210*/  IMAD R21, R10.reuse, R6, R11 ;  /* 0x000000060a157224 */ /* 0x040fe200078e020b */
[----:B------:R-:W-:-:S02]  /*0220*/  ISETP.NE.AND P2, PT, R10, RZ, PT ;  /* 0x000000ff0a00720c */ /* 0x000fc40003f45270 */
[-C--:B------:R-:W-:Y:S01]  /*0230*/  ISETP.NE.AND P1, PT, R13, R6.reuse, PT ;  /* 0x000000060d00720c */ /* 0x080fe20003f25270 */
[----:B------:R-:W-:Y:S01]  /*0240*/  IMAD R17, R18, R6, R11 ;  /* 0x0000000612117224 */ /* 0x000fe200078e020b */
[----:B------:R-:W-:Y:S01]  /*0250*/  IADD3 R14, PT, PT, R10, -0x1, RZ ;  /* 0xffffffff0a0e7810 */ /* 0x000fe20007ffe0ff */
[----:B0-----:R-:W-:Y:S01]  /*0260*/  IMAD.WIDE R20, R21, 0x4, R4 ;  /* 0x0000000415147825 */ /* 0x001fe200078e0204 */
[----:B------:R-:W-:-:S03]  /*0270*/  @P0 SEL R15, R13, RZ, P1 ;  /* 0x000000ff0d0f0207 */ /* 0x000fc60000800000 */
[-C--:B------:R-:W-:Y:S02]  /*0280*/  IMAD R13, R18, R6.reuse, R9 ;  /* 0x00000006120d7224 */ /* 0x080fe400078e0209 */
[--C-:B------:R-:W-:Y:S01]  /*0290*/  IMAD.WIDE R16, R17, 0x4, R4.reuse ;  /* 0x0000000411107825 */ /* 0x100fe200078e0204 */
[C---:B------:R-:W-:Y:S01]  /*02a0*/  ISETP.NE.AND P0, PT, R14.reuse, R7, PT ;  /* 0x000000070e00720c */ /* 0x040fe20003f05270 */
[----:B------:R0:W2:Y:S01]  /*02b0*/  LDG.E R8, desc[UR4][R20.64] ;  /* 0x0000000414087981 */ /* 0x0000a2000c1e1900 */
[----:B------:R-:W-:Y:S01]  /*02c0*/  IADD3 R7, PT, PT, R7, -0x1, RZ ;  /* 0xffffffff07077810 */ /* 0x000fe20007ffe0ff */
[----:B------:R-:W-:Y:S01]  /*02d0*/  IMAD.WIDE R12, R13, 0x4, R4 ;  /* 0x000000040d0c7825 */ /* 0x000fe200078e0204 */
[----:B------:R-:W-:Y:S01]  /*02e0*/  @P2 SEL R7, R14, RZ, P0 ;  /* 0x000000ff0e072207 */ /* 0x000fe20000000000 */
[----:B------:R-:W2:Y:S02]  /*02f0*/  LDG.E R17, desc[UR4][R16.64] ;  /* 0x0000000410117981 */ /* 0x000ea4000c1e1900 */
[----:B------:R-:W-:-:S02]  /*0300*/  IMAD R19, R18, R6, R15 ;  /* 0x0000000612137224 */ /* 0x000fc400078e020f */
[----:B------:R-:W-:Y:S01]  /*0310*/  IMAD R23, R10, R6, R15 ;  /* 0x000000060a177224 */ /* 0x000fe200078e020f */
[----:B------:R-:W3:Y:S01]  /*0320*/  LDG.E R12, desc[UR4][R12.64] ;  /* 0x000000040c0c7981 */ /* 0x000ee2000c1e1900 */
[----:B------:R-:W-:-:S04]  /*0330*/  IMAD.WIDE R18, R19, 0x4, R4 ;  /* 0x0000000413127825 */ /* 0x000fc800078e0204 */
[-C--:B0-----:R-:W-:Y:S02]  /*0340*/  IMAD R21, R7, R6.reuse, R15 ;  /* 0x0000000607157224 */ /* 0x081fe400078e020f */
[----:B------:R-:W-:Y:S01]  /*0350*/  IMAD.WIDE R14, R23, 0x4, R4 ;  /* 0x00000004170e7825 */ /* 0x000fe200078e0204 */
[----:B------:R-:W4:Y:S03]  /*0360*/  LDG.E R18, desc[UR4][R18.64] ;  /* 0x0000000412127981 */ /* 0x000f26000c1e1900 */
[-C--:B------:R-:W-:Y:S02]  /*0370*/  IMAD R9, R7, R6.reuse, R9 ;  /* 0x0000000607097224 */ /* 0x080fe400078e0209 */
[----:B------:R-:W-:Y:S01]  /*0380*/  IMAD.WIDE R20, R21, 0x4, R4 ;  /* 0x0000000415147825 */ /* 0x000fe200078e0204 */
[----:B------:R-:W5:Y:S03]  /*0390*/  LDG.E R14, desc[UR4][R14.64] ;  /* 0x000000040e0e7981 */ /* 0x000f66000c1e1900 */
[----:B------:R-:W-:-:S02]  /*03a0*/  IMAD R11, R7, R6, R11 ;  /* 0x00000006070b7224 */ /* 0x000fc400078e020b */
[--C-:B------:R-:W-:Y:S01]  /*03b0*/  IMAD.WIDE R6, R9, 0x4, R4.reuse ;  /* 0x0000000409067825 */ /* 0x100fe200078e0204 */
[----:B------:R-:W5:Y:S03]  /*03c0*/  LDG.E R20, desc[UR4][R20.64] ;  /* 0x0000000414147981 */ /* 0x000f66000c1e1900 */
[----:B------:R-:W-:Y:S02]  /*03d0*/  IMAD.WIDE R4, R11, 0x4, R4 ;  /* 0x000000040b047825 */ /* 0x000fe400078e0204 */
[----:B------:R-:W5:Y:S04]  /*03e0*/  LDG.E R6, desc[UR4][R6.64] ;  /* 0x0000000406067981 */ /* 0x000f68000c1e1900 */
[----:B------:R-:W5:Y:S01]  /*03f0*/  LDG.E R4, desc[UR4][R4.64] ;  /* 0x0000000404047981 */ /* 0x000f62000c1e1900 */
[----:B--2---:R-:W-:-:S04]  /*0400*/  FADD R17, R8, R17 ;  /* 0x0000001108117221 */ /* 0x004fc80000000000 */
[----:B---3--:R-:W-:-:S04]  /*0410*/  FADD R17, R17, R12 ;  /* 0x0000000c11117221 */ /* 0x008fc80000000000 */
[----:B----4-:R-:W-:-:S04]  /*0420*/  FADD R17, R17, R18 ;  /* 0x0000001211117221 */ /* 0x010fc80000000000 */
[----:B-----5:R-:W-:-:S04]  /*0430*/  FADD R17, R17, R14 ;  /* 0x0000000e11117221 */ /* 0x020fc80000000000 */
[----:B------:R-:W-:-:S04]  /*0440*/  FADD R17, R17, R20 ;  /* 0x0000001411117221 */ /* 0x000fc80000000000 */
[----:B------:R-:W-:-:S04]  /*0450*/  FADD R17, R17, R6 ;  /* 0x0000000611117221 */ /* 0x000fc80000000000 */
[----:B------:R-:W-:-:S04]  /*0460*/  FADD R17, R17, R4 ;  /* 0x0000000411117221 */ /* 0x000fc80000000000 */
[----:B------:R-:W-:-:S04]  /*0470*/  FADD R17, R0, R17 ;  /* 0x0000001100117221 */ /* 0x000fc80000000000 */
[----:B-1----:R-:W-:-:S05]  /*0480*/  FFMA R17, -R17, UR6, R17 ;  /* 0x0000000611117c23 */ /* 0x002fca0008000111 */
[----:B------:R-:W-:Y:S01]  /*0490*/  STG.E desc[UR4][R2.64], R17 ;  /* 0x0000001102007986 */ /* 0x000fe2000c101904 */
[----:B------:R-:W-:Y:S05]  /*04a0*/  EXIT ;  /* 0x000000000000794d */ /* 0x000fea0003800000 */
.L_x_0:
[----:B------:R-:W-:-:S00]  /*04b0*/  BRA `(.L_x_0) ;  /* 0xfffffffc00fc7947 */ /* 0x000fc0000383ffff */
[----:B------:R-:W-:-:S00]  /*04c0*/  NOP ;  /* 0x0000000000007918 */ /* 0x000fc00000000000 */
        /* <DEDUP_REMOVED lines=11> */
.L_x_3:


//--------------------- .text.DIFFUSION_UPDATE    --------------------------
	.section	.text.DIFFUSION_UPDATE,"ax",@progbits
	.align	128
        .global         DIFFUSION_UPDATE
        .type           DIFFUSION_UPDATE,@function
        .size           DIFFUSION_UPDATE,(.L_x_4 - DIFFUSION_UPDATE)
        .other          DIFFUSION_UPDATE,@"STO_CUDA_ENTRY STV_DEFAULT"
DIFFUSION_UPDATE:
.text.DIFFUSION_UPDATE:
        /* <DEDUP_REMOVED lines=21> */
[----:B------:R-:W-:Y:S02]  /*0150*/  IADD3 R11, PT, PT, R9, 0x1, RZ ;  /* 0x00000001090b7810 */ /* 0x000fe40007ffe0ff */
        /* <DEDUP_REMOVED lines=48> */
[----:B------:R-:W-:-:S05]  /*0460*/  FADD R17, R0, R17 ;  /* 0x0000001100117221 */ /* 0x000fca0000000000 */
[----:B------:R-:W-:Y:S01]  /*0470*/  STG.E desc[UR4][R2.64], R17 ;  /* 0x0000001102007986 */ /* 0x000fe2000c101904 */
[----:B------:R-:W-:Y:S05]  /*0480*/  EXIT ;  /* 0x000000000000794d */ /* 0x000fea0003800000 */
.L_x_1:
        /* <DEDUP_REMOVED lines=15> */
.L_x_4:


//--------------------- .text.DIFFUSION_TO_TMP    --------------------------
	.section	.text.DIFFUSION_TO_TMP,"ax",@progbits
	.align	128
        .global         DIFFUSION_TO_TMP
        .type           DIFFUSION_TO_TMP,@function
        .size           DIFFUSION_TO_TMP,(.L_x_5 - DIFFUSION_TO_TMP)
        .other          DIFFUSION_TO_TMP,@"STO_CUDA_ENTRY STV_DEFAULT"
DIFFUSION_TO_TMP:
.text.DIFFUSION_TO_TMP:
[----:B------:R-:W-:Y:S01]  /*0000*/  LDC R1, c[0x0][0x37c] ;  /* 0x0000df00ff017b82 */ /* 0x000fe20000000800 */
[----:B------:R-:W0:Y:S07]  /*0010*/  S2R R2, SR_TID.Y ;  /* 0x0000000000027919 */ /* 0x000e2e0000002200 */
[----:B------:R-:W1:Y:S01]  /*0020*/  LDC R0, c[0x0][0x360] ;  /* 0x0000d800ff007b82 */ /* 0x000e620000000800 */
[----:B------:R-:W2:Y:S01]  /*0030*/  LDCU.64 UR6, c[0x0][0x380] ;  /* 0x00007000ff0677ac */ /* 0x000ea20008000a00 */
[----:B------:R-:W1:Y:S06]  /*0040*/  S2R R3, SR_TID.X ;  /* 0x0000000000037919 */ /* 0x000e6c0000002100 */
[----:B------:R-:W0:Y:S08]  /*0050*/  S2UR UR5, SR_CTAID.Y ;  /* 0x00000000000579c3 */ /* 0x000e300000002600 */
[----:B------:R-:W0:Y:S08]  /*0060*/  LDC R5, c[0x0][0x364] ;  /* 0x0000d900ff057b82 */ /* 0x000e300000000800 */
[----:B------:R-:W1:Y:S01]  /*0070*/  S2UR UR4, SR_CTAID.X ;  /* 0x00000000000479c3 */ /* 0x000e620000002500 */
[----:B0-----:R-:W-:-:S05]  /*0080*/  IMAD R5, R5, UR5, R2 ;  /* 0x0000000505057c24 */ /* 0x001fca000f8e0202 */
[----:B--2---:R-:W-:Y:S01]  /*0090*/  ISETP.GE.AND P0, PT, R5, UR7, PT ;  /* 0x0000000705007c0c */ /* 0x004fe2000bf06270 */
[----:B-1----:R-:W-:-:S05]  /*00a0*/  IMAD R0, R0, UR4, R3 ;  /* 0x0000000400007c24 */ /* 0x002fca000f8e0203 */
[----:B------:R-:W-:-:S13]  /*00b0*/  ISETP.GE.OR P0, PT, R0, UR6, P0 ;  /* 0x0000000600007c0c */ /* 0x000fda0008706670 */
[----:B------:R-:W-:Y:S05]  /*00c0*/  @P0 EXIT ;  /* 0x000000000000094d */ /* 0x000fea0003800000 */
[----:B------:R-:W0:Y:S01]  /*00d0*/  LDC.64 R2, c[0x0][0x388] ;  /* 0x0000e200ff027b82 */ /* 0x000e220000000a00 */
[----:B------:R-:W1:Y:S01]  /*00e0*/  LDCU.64 UR4, c[0x0][0x358] ;  /* 0x00006b00ff0477ac */ /* 0x000e620008000a00 */
[----:B------:R-:W-:-:S04]  /*00f0*/  IMAD R7, R5, UR6, R0 ;  /* 0x0000000605077c24 */ /* 0x000fc8000f8e0200 */
[----:B0-----:R-:W-:-:S05]  /*0100*/  IMAD.WIDE R2, R7, 0x4, R2 ;  /* 0x0000000407027825 */ /* 0x001fca00078e0202 */
[----:B-1----:R-:W2:Y:S02]  /*0110*/  LDG.E R0, desc[UR4][R2.64] ;  /* 0x0000000402007981 */ /* 0x002ea4000c1e1900 */
[----:B--2---:R-:W-:-:S13]  /*0120*/  FSETP.NEU.AND P0, PT, R0, -1, PT ;  /* 0xbf8000000000780b */ /* 0x004fda0003f0d000 */
[----:B------:R-:W0:Y:S02]  /*0130*/  @!P0 LDC.64 R4, c[0x0][0x390] ;  /* 0x0000e400ff048b82 */ /* 0x000e240000000a00 */
[----:B0-----:R-:W-:-:S05]  /*0140*/  @!P0 IMAD.WIDE R4, R7, 0x4, R4 ;  /* 0x0000000407048825 */ /* 0x001fca00078e0204 */
[----:B------:R0:W-:Y:S01]  /*0150*/  @!P0 STG.E desc[UR4][R4.64], RZ ;  /* 0x000000ff04008986 */ /* 0x0001e2000c101904 */
[----:B------:R-:W-:Y:S05]  /*0160*/  @!P0 EXIT ;  /* 0x000000000000894d */ /* 0x000fea0003800000 */
[----:B0-----:R-:W0:Y:S01]  /*0170*/  LDC.64 R4, c[0x0][0x390] ;  /* 0x0000e400ff047b82 */ /* 0x001e220000000a00 */
[----:B------:R-:W1:Y:S02]  /*0180*/  LDCU UR6, c[0x0][0x398] ;  /* 0x00007300ff0677ac */ /* 0x000e640008000800 */
[----:B-1----:R-:W-:Y:S01]  /*0190*/  FMUL R9, R0, UR6 ;  /* 0x0000000600097c20 */ /* 0x002fe20008400000 */
[----:B0-----:R-:W-:-:S04]  /*01a0*/  IMAD.WIDE R4, R7, 0x4, R4 ;  /* 0x0000000407047825 */ /* 0x001fc800078e0204 */
[----:B------:R-:W-:Y:S01]  /*01b0*/  FADD R7, R0, -R9 ;  /* 0x8000000900077221 */ /* 0x000fe20000000000 */
[----:B------:R-:W-:-:S04]  /*01c0*/  FMUL R9, R9, 0.125 ;  /* 0x3e00000009097820 */ /* 0x000fc80000400000 */
[----:B------:R-:W-:Y:S04]  /*01d0*/  STG.E desc[UR4][R2.64], R7 ;  /* 0x0000000702007986 */ /* 0x000fe8000c101904 */
[----:B------:R-:W-:Y:S01]  /*01e0*/  STG.E desc[UR4][R4.64], R9 ;  /* 0x0000000904007986 */ /* 0x000fe2000c101904 */
[----:B------:R-:W-:Y:S05]  /*01f0*/  EXIT ;  /* 0x000000000000794d */ /* 0x000fea0003800000 */
.L_x_2:
        /* <DEDUP_REMOVED lines=16> */
.L_x_5:


//--------------------- .nv.shared.reserved.0     --------------------------
	.section	.nv.shared.reserved.0,"aw",@nobits
	.weak		__nv_reservedSMEM_offset_0_alias
	.size		__nv_reservedSMEM_offset_0_alias, 0, 64
	.other		__nv_reservedSMEM_offset_0_alias,@"STO_CUDA_RESERVED_SHARED STV_DEFAULT"
__nv_reservedSMEM_offset_0_alias:
	.zero		0
	.zero		64


//--------------------- .nv.constant0.DIFFUSION_UPDATE_THEN_EVAPORATION --------------------------
	.section	.nv.constant0.DIFFUSION_UPDATE_THEN_EVAPORATION,"a",@progbits
	.sectionflags	@""
	.align	4
.nv.constant0.DIFFUSION_UPDATE_THEN_EVAPORATION:
	.zero		924


//--------------------- .nv.constant0.DIFFUSION_UPDATE --------------------------
	.section	.nv.constant0.DIFFUSION_UPDATE,"a",@progbits
	.sectionflags	@""
	.align	4
.nv.constant0.DIFFUSION_UPDATE:
	.zero		920


//--------------------- .nv.constant0.DIFFUSION_TO_TMP --------------------------
	.section	.nv.constant0.DIFFUSION_TO_TMP,"a",@progbits
	.sectionflags	@""
	.align	4
.nv.constant0.DIFFUSION_TO_TMP:
	.zero		924


//--------------------- SYMBOLS --------------------------

	.type		.nv.reservedSmem.offset0,@object
	.size		.nv.reservedSmem.offset0,0x4
